//
// Generated by NVIDIA NVVM Compiler
//
// Compiler Build ID: CL-36424714
// Cuda compilation tools, release 13.0, V13.0.88
// Based on NVVM 20.0.0
//

.version 9.0
.target sm_100
.address_size 64

	// .globl	_Z9sumMatrixPfS_S_ii

.visible .entry _Z9sumMatrixPfS_S_ii(
	.param .u64 .ptr .align 1 _Z9sumMatrixPfS_S_ii_param_0,
	.param .u64 .ptr .align 1 _Z9sumMatrixPfS_S_ii_param_1,
	.param .u64 .ptr .align 1 _Z9sumMatrixPfS_S_ii_param_2,
	.param .u32 _Z9sumMatrixPfS_S_ii_param_3,
	.param .u32 _Z9sumMatrixPfS_S_ii_param_4
)
{
	.reg .pred 	%p<4>;
	.reg .b32 	%r<14>;
	.reg .b32 	%f<4>;
	.reg .b64 	%rd<11>;

	ld.param.u64 	%rd1, [_Z9sumMatrixPfS_S_ii_param_0];
	ld.param.u64 	%rd2, [_Z9sumMatrixPfS_S_ii_param_1];
	ld.param.u64 	%rd3, [_Z9sumMatrixPfS_S_ii_param_2];
	ld.param.u32 	%r4, [_Z9sumMatrixPfS_S_ii_param_3];
	ld.param.u32 	%r5, [_Z9sumMatrixPfS_S_ii_param_4];
	mov.u32 	%r6, %ctaid.x;
	mov.u32 	%r7, %ntid.x;
	mov.u32 	%r8, %tid.x;
	mad.lo.s32 	%r1, %r6, %r7, %r8;
	mov.u32 	%r9, %ctaid.y;
	mov.u32 	%r10, %ntid.y;
	mov.u32 	%r11, %tid.y;
	mad.lo.s32 	%r12, %r9, %r10, %r11;
	setp.ge.s32 	%p1, %r1, %r4;
	setp.ge.s32 	%p2, %r12, %r5;
	or.pred  	%p3, %p1, %p2;
	@%p3 bra 	$L__BB0_2;
	cvta.to.global.u64 	%rd4, %rd1;
	cvta.to.global.u64 	%rd5, %rd2;
	cvta.to.global.u64 	%rd6, %rd3;
	mad.lo.s32 	%r13, %r5, %r1, %r12;
	mul.wide.s32 	%rd7, %r13, 4;
	add.s64 	%rd8, %rd4, %rd7;
	ld.global.f32 	%f1, [%rd8];
	add.s64 	%rd9, %rd5, %rd7;
	ld.global.f32 	%f2, [%rd9];
	add.f32 	%f3, %f1, %f2;
	add.s64 	%rd10, %rd6, %rd7;
	st.global.f32 	[%rd10], %f3;
$L__BB0_2:
	ret;

}


// ===== COMPILED SASS (sm_100) =====

	.target	sm_100

	.elftype	@"ET_EXEC"


//--------------------- .note.nv.tkinfo           --------------------------
	.section	.note.nv.tkinfo,"",@"SHT_NOTE"
	.sectionflags	@"SHF_NOTE_NV_TKINFO"
	.tkinfo
        /*0018*/ 	.word	0x00000002
        /*0030*/ 	.string	""
        /*0030*/ 	.string	"ptxas"
        /*0030*/ 	.string	"Cuda compilation tools, release 13.0, V13.0.88"
        /*0030*/ 	.string	"Build cuda_13.0.r13.0/compiler.36424714_0"
        /*0030*/ 	.string	"-arch sm_100 -m 64 "



//--------------------- .note.nv.cuinfo           --------------------------
	.section	.note.nv.cuinfo,"",@"SHT_NOTE"
	.sectionflags	@"SHF_NOTE_NV_CUINFO"
        /*0018*/ 	.short	0x0002
        /*001a*/ 	.short	0x0064
        /*001c*/ 	.short	0x0082
	.zero		2


//--------------------- .nv.info                  --------------------------
	.section	.nv.info,"",@"SHT_CUDA_INFO"
	.align	4


	//----- nvinfo : EIATTR_REGCOUNT
	.align		4
        /*0000*/ 	.byte	0x04, 0x2f
        /*0002*/ 	.short	(.L_1 - .L_0)
	.align		4
.L_0:
        /*0004*/ 	.word	index@(_Z9sumMatrixPfS_S_ii)
        /*0008*/ 	.word	0x0000000c


	//----- nvinfo : EIATTR_FRAME_SIZE
	.align		4
.L_1:
        /*000c*/ 	.byte	0x04, 0x11
        /*000e*/ 	.short	(.L_3 - .L_2)
	.align		4
.L_2:
        /*0010*/ 	.word	index@(_Z9sumMatrixPfS_S_ii)
        /*0014*/ 	.word	0x00000000


	//----- nvinfo : EIATTR_MIN_STACK_SIZE
	.align		4
.L_3:
        /*0018*/ 	.byte	0x04, 0x12
        /*001a*/ 	.short	(.L_5 - .L_4)
	.align		4
.L_4:
        /*001c*/ 	.word	index@(_Z9sumMatrixPfS_S_ii)
        /*0020*/ 	.word	0x00000000
.L_5:


//--------------------- .nv.compat                --------------------------
	.section	.nv.compat,"",@"SHT_CUDA_COMPAT_INFO"
	.align	4
        /*0000*/ 	.byte	0x02, 0x09, 0x00, 0x00, 0x02, 0x02, 0x01, 0x00, 0x02, 0x05, 0x05, 0x00, 0x03, 0x07, 0x01, 0x01
        /*0010*/ 	.byte	0x02, 0x03, 0x00, 0x00, 0x02, 0x06, 0x01, 0x00, 0x04, 0x0b, 0x08, 0x00, 0x09, 0x00, 0x00, 0x00
        /*0020*/ 	.byte	0x00, 0x00, 0x00, 0x00


//--------------------- .nv.info._Z9sumMatrixPfS_S_ii --------------------------
	.section	.nv.info._Z9sumMatrixPfS_S_ii,"",@"SHT_CUDA_INFO"
	.sectionflags	@""
	.align	4


	//----- nvinfo : EIATTR_CUDA_API_VERSION
	.align		4
        /*0000*/ 	.byte	0x04, 0x37
        /*0002*/ 	.short	(.L_7 - .L_6)
.L_6:
        /*0004*/ 	.word	0x00000082


	//----- nvinfo : EIATTR_KPARAM_INFO
	.align		4
.L_7:
        /*0008*/ 	.byte	0x04, 0x17
        /*000a*/ 	.short	(.L_9 - .L_8)
.L_8:
        /*000c*/ 	.word	0x00000000
        /*0010*/ 	.short	0x0004
        /*0012*/ 	.short	0x001c
        /*0014*/ 	.byte	0x00, 0xf0, 0x11, 0x00


	//----- nvinfo : EIATTR_KPARAM_INFO
	.align		4
.L_9:
        /*0018*/ 	.byte	0x04, 0x17
        /*001a*/ 	.short	(.L_11 - .L_10)
.L_10:
        /*001c*/ 	.word	0x00000000
        /*0020*/ 	.short	0x0003
        /*0022*/ 	.short	0x0018
        /*0024*/ 	.byte	0x00, 0xf0, 0x11, 0x00


	//----- nvinfo : EIATTR_KPARAM_INFO
	.align		4
.L_11:
        /*0028*/ 	.byte	0x04, 0x17
        /*002a*/ 	.short	(.L_13 - .L_12)
.L_12:
        /*002c*/ 	.word	0x00000000
        /*0030*/ 	.short	0x0002
        /*0032*/ 	.short	0x0010
        /*0034*/ 	.byte	0x00, 0xf5, 0x21, 0x00


	//----- nvinfo : EIATTR_KPARAM_INFO
	.align		4
.L_13:
        /*0038*/ 	.byte	0x04, 0x17
        /*003a*/ 	.short	(.L_15 - .L_14)
.L_14:
        /*003c*/ 	.word	0x00000000
        /*0040*/ 	.short	0x0001
        /*0042*/ 	.short	0x0008
        /*0044*/ 	.byte	0x00, 0xf5, 0x21, 0x00


	//----- nvinfo : EIATTR_KPARAM_INFO
	.align		4
.L_15:
        /*0048*/ 	.byte	0x04, 0x17
        /*004a*/ 	.short	(.L_17 - .L_16)
.L_16:
        /*004c*/ 	.word	0x00000000
        /*0050*/ 	.short	0x0000
        /*0052*/ 	.short	0x0000
        /*0054*/ 	.byte	0x00, 0xf5, 0x21, 0x00


	//----- nvinfo : EIATTR_SPARSE_MMA_MASK
	.align		4
.L_17:
        /*0058*/ 	.byte	0x03, 0x50
        /*005a*/ 	.short	0x0000


	//----- nvinfo : EIATTR_MAXREG_COUNT
	.align		4
        /*005c*/ 	.byte	0x03, 0x1b
        /*005e*/ 	.short	0x00ff


	//----- nvinfo : EIATTR_MERCURY_ISA_VERSION
	.align		4
        /*0060*/ 	.byte	0x03, 0x5f
        /*0062*/ 	.short	0x0101


	//----- nvinfo : EIATTR_VRC_CTA_INIT_COUNT
	.align		4
        /*0064*/ 	.byte	0x02, 0x4a
	.zero		1
	.zero		1


	//----- nvinfo : EIATTR_EXIT_INSTR_OFFSETS
	.align		4
        /*0068*/ 	.byte	0x04, 0x1c
        /*006a*/ 	.short	(.L_19 - .L_18)


	//   ....[0]....
.L_18:
        /*006c*/ 	.word	0x000000c0


	//   ....[1]....
        /*0070*/ 	.word	0x00000190


	//----- nvinfo : EIATTR_CBANK_PARAM_SIZE
	.align		4
.L_19:
        /*0074*/ 	.byte	0x03, 0x19
        /*0076*/ 	.short	0x0020


	//----- nvinfo : EIATTR_PARAM_CBANK
	.align		4
        /*0078*/ 	.byte	0x04, 0x0a
        /*007a*/ 	.short	(.L_21 - .L_20)
	.align		4
.L_20:
        /*007c*/ 	.word	index@(.nv.constant0._Z9sumMatrixPfS_S_ii)
        /*0080*/ 	.short	0x0380
        /*0082*/ 	.short	0x0020


	//----- nvinfo : EIATTR_SW_WAR
	.align		4
.L_21:
        /*0084*/ 	.byte	0x04, 0x36
        /*0086*/ 	.short	(.L_23 - .L_22)
.L_22:
        /*0088*/ 	.word	0x00000008
.L_23:


//--------------------- .nv.callgraph             --------------------------
	.section	.nv.callgraph,"",@"SHT_CUDA_CALLGRAPH"
	.align	4
	.sectionentsize	8
	.align		4
        /*0000*/ 	.word	0x00000000
	.align		4
        /*0004*/ 	.word	0xffffffff
	.align		4
        /*0008*/ 	.word	0x00000000
	.align		4
        /*000c*/ 	.word	0xfffffffe
	.align		4
        /*0010*/ 	.word	0x00000000
	.align		4
        /*0014*/ 	.word	0xfffffffd
	.align		4
        /*0018*/ 	.word	0x00000000
	.align		4
        /*001c*/ 	.word	0xfffffffc


//--------------------- .text._Z9sumMatrixPfS_S_ii --------------------------
	.section	.text._Z9sumMatrixPfS_S_ii,"ax",@progbits
	.align	128
        .global         _Z9sumMatrixPfS_S_ii
        .type           _Z9sumMatrixPfS_S_ii,@function
        .size           _Z9sumMatrixPfS_S_ii,(.L_x_1 - _Z9sumMatrixPfS_S_ii)
        .other          _Z9sumMatrixPfS_S_ii,@"STO_CUDA_ENTRY STV_DEFAULT"
_Z9sumMatrixPfS_S_ii:
.text._Z9sumMatrixPfS_S_ii:
[----:B------:R-:W-:Y:S01]  /*0000*/  LDC R1, c[0x0][0x37c] ;  /* 0x0000df00ff017b82 */ /* 0x000fe20000000800 */
[----:B------:R-:W0:Y:S07]  /*0010*/  S2R R2, SR_TID.Y ;  /* 0x0000000000027919 */ /* 0x000e2e0000002200 */
[----:B------:R-:W1:Y:S01]  /*0020*/  LDC R0, c[0x0][0x360] ;  /* 0x0000d800ff007b82 */ /* 0x000e620000000800 */
[----:B------:R-:W2:Y:S01]  /*0030*/  LDCU.64 UR6, c[0x0][0x398] ;  /* 0x00007300ff0677ac */ /* 0x000ea20008000a00 */
[----:B------:R-:W1:Y:S06]  /*0040*/  S2R R3, SR_TID.X ;  /* 0x0000000000037919 */ /* 0x000e6c0000002100 */
[----:B------:R-:W0:Y:S08]  /*0050*/  S2UR UR5, SR_CTAID.Y ;  /* 0x00000000000579c3 */ /* 0x000e300000002600 */
[----:B------:R-:W0:Y:S08]  /*0060*/  LDC R7, c[0x0][0x364] ;  /* 0x0000d900ff077b82 */ /* 0x000e300000000800 */
[----:B------:R-:W1:Y:S01]  /*0070*/  S2UR UR4, SR_CTAID.X ;  /* 0x00000000000479c3 */ /* 0x000e620000002500 */
[----:B0-----:R-:W-:-:S05]  /*0080*/  IMAD R7, R7, UR5, R2 ;  /* 0x0000000507077c24 */ /* 0x001fca000f8e0202 */
[----:B--2---:R-:W-:Y:S01]  /*0090*/  ISETP.GE.AND P0, PT, R7, UR7, PT ;  /* 0x0000000707007c0c */ /* 0x004fe2000bf06270 */
[----:B-1----:R-:W-:-:S05]  /*00a0*/  IMAD R0, R0, UR4, R3 ;  /* 0x0000000400007c24 */ /* 0x002fca000f8e0203 */
[----:B------:R-:W-:-:S13]  /*00b0*/  ISETP.GE.OR P0, PT, R0, UR6, P0 ;  /* 0x0000000600007c0c */ /* 0x000fda0008706670 */
[----:B------:R-:W-:Y:S05]  /*00c0*/  @P0 EXIT ;  /* 0x000000000000094d */ /* 0x000fea0003800000 */
[----:B------:R-:W0:Y:S01]  /*00d0*/  LDC.64 R2, c[0x0][0x380] ;  /* 0x0000e000ff027b82 */ /* 0x000e220000000a00 */
[----:B------:R-:W1:Y:S01]  /*00e0*/  LDCU.64 UR4, c[0x0][0x358] ;  /* 0x00006b00ff0477ac */ /* 0x000e620008000a00 */
[----:B------:R-:W-:-:S06]  /*00f0*/  IMAD R9, R0, UR7, R7 ;  /* 0x0000000700097c24 */ /* 0x000fcc000f8e0207 */
[----:B------:R-:W2:Y:S08]  /*0100*/  LDC.64 R4, c[0x0][0x388] ;  /* 0x0000e200ff047b82 */ /* 0x000eb00000000a00 */
[----:B------:R-:W3:Y:S01]  /*0110*/  LDC.64 R6, c[0x0][0x390] ;  /* 0x0000e400ff067b82 */ /* 0x000ee20000000a00 */
[----:B0-----:R-:W-:-:S06]  /*0120*/  IMAD.WIDE R2, R9, 0x4, R2 ;  /* 0x0000000409027825 */ /* 0x001fcc00078e0202 */
[----:B-1----:R-:W4:Y:S01]  /*0130*/  LDG.E R2, desc[UR4][R2.64] ;  /* 0x0000000402027981 */ /* 0x002f22000c1e1900 */
[----:B--2---:R-:W-:-:S06]  /*0140*/  IMAD.WIDE R4, R9, 0x4, R4 ;  /* 0x0000000409047825 */ /* 0x004fcc00078e0204 */
[----:B------:R-:W4:Y:S01]  /*0150*/  LDG.E R5, desc[UR4][R4.64] ;  /* 0x0000000404057981 */ /* 0x000f22000c1e1900 */
[----:B---3--:R-:W-:-:S04]  /*0160*/  IMAD.WIDE R6, R9, 0x4, R6 ;  /* 0x0000000409067825 */ /* 0x008fc800078e0206 */
[----:B----4-:R-:W-:-:S05]  /*0170*/  FADD R9, R2, R5 ;  /* 0x0000000502097221 */ /* 0x010fca0000000000 */
[----:B------:R-:W-:Y:S01]  /*0180*/  STG.E desc[UR4][R6.64], R9 ;  /* 0x0000000906007986 */ /* 0x000fe2000c101904 */
[----:B------:R-:W-:Y:S05]  /*0190*/  EXIT ;  /* 0x000000000000794d */ /* 0x000fea0003800000 */
.L_x_0:
[----:B------:R-:W-:-:S00]  /*01a0*/  BRA `(.L_x_0) ;  /* 0xfffffffc00fc7947 */ /* 0x000fc0000383ffff */
[----:B------:R-:W-:-:S00]  /*01b0*/  NOP ;  /* 0x0000000000007918 */ /* 0x000fc00000000000 */
        /* <DEDUP_REMOVED lines=12> */
.L_x_1:


//--------------------- .nv.shared.reserved.0     --------------------------
	.section	.nv.shared.reserved.0,"aw",@nobits
	.weak		__nv_reservedSMEM_offset_0_alias
	.size		__nv_reservedSMEM_offset_0_alias, 0, 64
	.other		__nv_reservedSMEM_offset_0_alias,@"STO_CUDA_RESERVED_SHARED STV_DEFAULT"
__nv_reservedSMEM_offset_0_alias:
	.zero		0
	.zero		64


//--------------------- .nv.constant0._Z9sumMatrixPfS_S_ii --------------------------
	.section	.nv.constant0._Z9sumMatrixPfS_S_ii,"a",@progbits
	.sectionflags	@""
	.align	4
.nv.constant0._Z9sumMatrixPfS_S_ii:
	.zero		928


//--------------------- SYMBOLS --------------------------

	.type		.nv.reservedSmem.offset0,@object
	.size		.nv.reservedSmem.offset0,0x4
